//
// Generated by NVIDIA NVVM Compiler
//
// Compiler Build ID: CL-36424714
// Cuda compilation tools, release 13.0, V13.0.88
// Based on NVVM 20.0.0
//

.version 9.0
.target sm_100
.address_size 64

	// .globl	_Z3sinPKfPf
.global .align 4 .b8 __cudart_i2opi_f[24] = {65, 144, 67, 60, 153, 149, 98, 219, 192, 221, 52, 245, 209, 87, 39, 252, 41, 21, 68, 78, 110, 131, 249, 162};

.visible .entry _Z3sinPKfPf(
	.param .u64 .ptr .align 1 _Z3sinPKfPf_param_0,
	.param .u64 .ptr .align 1 _Z3sinPKfPf_param_1
)
.maxntid 256
{
	.local .align 4 .b8 	__local_depot0[28];
	.reg .b64 	%SP;
	.reg .b64 	%SPL;
	.reg .pred 	%p<10>;
	.reg .b32 	%r<44>;
	.reg .b32 	%f<28>;
	.reg .b64 	%rd<29>;
	.reg .b64 	%fd<3>;

	mov.u64 	%SPL, __local_depot0;
	ld.param.u64 	%rd9, [_Z3sinPKfPf_param_0];
	ld.param.u64 	%rd10, [_Z3sinPKfPf_param_1];
	add.u64 	%rd1, %SPL, 0;
	mov.u32 	%r16, %ctaid.x;
	mov.u32 	%r17, %ntid.x;
	mov.u32 	%r18, %tid.x;
	mad.lo.s32 	%r1, %r16, %r17, %r18;
	setp.gt.s32 	%p1, %r1, 831;
	@%p1 bra 	$L__BB0_10;
	cvta.to.global.u64 	%rd12, %rd9;
	mul.wide.s32 	%rd13, %r1, 4;
	add.s64 	%rd14, %rd12, %rd13;
	ld.global.nc.f32 	%f1, [%rd14];
	mul.f32 	%f7, %f1, 0f3F22F983;
	cvt.rni.s32.f32 	%r43, %f7;
	cvt.rn.f32.s32 	%f8, %r43;
	fma.rn.f32 	%f9, %f8, 0fBFC90FDA, %f1;
	fma.rn.f32 	%f10, %f8, 0fB3A22168, %f9;
	fma.rn.f32 	%f27, %f8, 0fA7C234C5, %f10;
	abs.f32 	%f3, %f1;
	setp.ltu.f32 	%p2, %f3, 0f47CE4780;
	@%p2 bra 	$L__BB0_9;
	setp.neu.f32 	%p3, %f3, 0f7F800000;
	@%p3 bra 	$L__BB0_4;
	mov.f32 	%f13, 0f00000000;
	mul.rn.f32 	%f27, %f1, %f13;
	mov.b32 	%r43, 0;
	bra.uni 	$L__BB0_9;
$L__BB0_4:
	mov.b32 	%r3, %f1;
	shl.b32 	%r20, %r3, 8;
	or.b32  	%r4, %r20, -2147483648;
	mov.b64 	%rd28, 0;
	mov.b32 	%r40, 0;
	mov.u64 	%rd26, __cudart_i2opi_f;
	mov.u64 	%rd27, %rd1;
$L__BB0_5:
	.pragma "nounroll";
	ld.global.nc.u32 	%r21, [%rd26];
	mad.wide.u32 	%rd17, %r21, %r4, %rd28;
	shr.u64 	%rd28, %rd17, 32;
	st.local.u32 	[%rd27], %rd17;
	add.s32 	%r40, %r40, 1;
	add.s64 	%rd27, %rd27, 4;
	add.s64 	%rd26, %rd26, 4;
	setp.ne.s32 	%p4, %r40, 6;
	@%p4 bra 	$L__BB0_5;
	shr.u32 	%r22, %r3, 23;
	st.local.u32 	[%rd1+24], %rd28;
	and.b32  	%r7, %r22, 31;
	and.b32  	%r23, %r22, 224;
	add.s32 	%r24, %r23, -128;
	shr.u32 	%r25, %r24, 5;
	mul.wide.u32 	%rd18, %r25, 4;
	sub.s64 	%rd8, %rd1, %rd18;
	ld.local.u32 	%r41, [%rd8+24];
	ld.local.u32 	%r42, [%rd8+20];
	setp.eq.s32 	%p5, %r7, 0;
	@%p5 bra 	$L__BB0_8;
	shf.l.wrap.b32 	%r41, %r42, %r41, %r7;
	ld.local.u32 	%r26, [%rd8+16];
	shf.l.wrap.b32 	%r42, %r26, %r42, %r7;
$L__BB0_8:
	shr.u32 	%r27, %r41, 30;
	shf.l.wrap.b32 	%r28, %r42, %r41, 2;
	shl.b32 	%r29, %r42, 2;
	shr.u32 	%r30, %r28, 31;
	add.s32 	%r31, %r30, %r27;
	neg.s32 	%r32, %r31;
	setp.lt.s32 	%p6, %r3, 0;
	selp.b32 	%r43, %r32, %r31, %p6;
	xor.b32  	%r33, %r28, %r3;
	shr.s32 	%r34, %r28, 31;
	xor.b32  	%r35, %r34, %r28;
	xor.b32  	%r36, %r34, %r29;
	cvt.u64.u32 	%rd19, %r35;
	shl.b64 	%rd20, %rd19, 32;
	cvt.u64.u32 	%rd21, %r36;
	or.b64  	%rd22, %rd20, %rd21;
	cvt.rn.f64.s64 	%fd1, %rd22;
	mul.f64 	%fd2, %fd1, 0d3BF921FB54442D19;
	cvt.rn.f32.f64 	%f11, %fd2;
	neg.f32 	%f12, %f11;
	setp.lt.s32 	%p7, %r33, 0;
	selp.f32 	%f27, %f12, %f11, %p7;
$L__BB0_9:
	mul.rn.f32 	%f14, %f27, %f27;
	and.b32  	%r38, %r43, 1;
	setp.eq.b32 	%p8, %r38, 1;
	selp.f32 	%f15, 0f3F800000, %f27, %p8;
	fma.rn.f32 	%f16, %f14, %f15, 0f00000000;
	fma.rn.f32 	%f17, %f14, 0f37CBAC00, 0fBAB607ED;
	selp.f32 	%f18, %f17, 0fB94D4153, %p8;
	selp.f32 	%f19, 0f3D2AAABB, 0f3C0885E4, %p8;
	fma.rn.f32 	%f20, %f18, %f14, %f19;
	selp.f32 	%f21, 0fBEFFFFFF, 0fBE2AAAA8, %p8;
	fma.rn.f32 	%f22, %f20, %f14, %f21;
	fma.rn.f32 	%f23, %f22, %f16, %f15;
	and.b32  	%r39, %r43, 2;
	setp.eq.s32 	%p9, %r39, 0;
	mov.f32 	%f24, 0f00000000;
	sub.f32 	%f25, %f24, %f23;
	selp.f32 	%f26, %f23, %f25, %p9;
	cvta.to.global.u64 	%rd23, %rd10;
	add.s64 	%rd25, %rd23, %rd13;
	st.global.f32 	[%rd25], %f26;
$L__BB0_10:
	ret;

}


// ===== COMPILED SASS (sm_100) =====

	.target	sm_100

	.elftype	@"ET_EXEC"


//--------------------- .note.nv.tkinfo           --------------------------
	.section	.note.nv.tkinfo,"",@"SHT_NOTE"
	.sectionflags	@"SHF_NOTE_NV_TKINFO"
	.tkinfo
        /*0018*/ 	.word	0x00000002
        /*0030*/ 	.string	""
        /*0030*/ 	.string	"ptxas"
        /*0030*/ 	.string	"Cuda compilation tools, release 13.0, V13.0.88"
        /*0030*/ 	.string	"Build cuda_13.0.r13.0/compiler.36424714_0"
        /*0030*/ 	.string	"-arch sm_100 -m 64 "



//--------------------- .note.nv.cuinfo           --------------------------
	.section	.note.nv.cuinfo,"",@"SHT_NOTE"
	.sectionflags	@"SHF_NOTE_NV_CUINFO"
        /*0018*/ 	.short	0x0002
        /*001a*/ 	.short	0x0064
        /*001c*/ 	.short	0x0082
	.zero		2


//--------------------- .nv.info                  --------------------------
	.section	.nv.info,"",@"SHT_CUDA_INFO"
	.align	4


	//----- nvinfo : EIATTR_REGCOUNT
	.align		4
        /*0000*/ 	.byte	0x04, 0x2f
        /*0002*/ 	.short	(.L_2 - .L_1)
	.align		4
.L_1:
        /*0004*/ 	.word	index@(_Z3sinPKfPf)
        /*0008*/ 	.word	0x00000012


	//----- nvinfo : EIATTR_FRAME_SIZE
	.align		4
.L_2:
        /*000c*/ 	.byte	0x04, 0x11
        /*000e*/ 	.short	(.L_4 - .L_3)
	.align		4
.L_3:
        /*0010*/ 	.word	index@(_Z3sinPKfPf)
        /*0014*/ 	.word	0x00000000


	//----- nvinfo : EIATTR_MIN_STACK_SIZE
	.align		4
.L_4:
        /*0018*/ 	.byte	0x04, 0x12
        /*001a*/ 	.short	(.L_6 - .L_5)
	.align		4
.L_5:
        /*001c*/ 	.word	index@(_Z3sinPKfPf)
        /*0020*/ 	.word	0x00000000
.L_6:


//--------------------- .nv.compat                --------------------------
	.section	.nv.compat,"",@"SHT_CUDA_COMPAT_INFO"
	.align	4
        /*0000*/ 	.byte	0x02, 0x09, 0x00, 0x00, 0x02, 0x02, 0x01, 0x00, 0x02, 0x05, 0x05, 0x00, 0x03, 0x07, 0x01, 0x01
        /*0010*/ 	.byte	0x02, 0x03, 0x00, 0x00, 0x02, 0x06, 0x01, 0x00, 0x04, 0x0b, 0x08, 0x00, 0x01, 0x00, 0x00, 0x00
        /*0020*/ 	.byte	0x00, 0x00, 0x00, 0x00


//--------------------- .nv.info._Z3sinPKfPf      --------------------------
	.section	.nv.info._Z3sinPKfPf,"",@"SHT_CUDA_INFO"
	.sectionflags	@""
	.align	4


	//----- nvinfo : EIATTR_CUDA_API_VERSION
	.align		4
        /*0000*/ 	.byte	0x04, 0x37
        /*0002*/ 	.short	(.L_8 - .L_7)
.L_7:
        /*0004*/ 	.word	0x00000082


	//----- nvinfo : EIATTR_KPARAM_INFO
	.align		4
.L_8:
        /*0008*/ 	.byte	0x04, 0x17
        /*000a*/ 	.short	(.L_10 - .L_9)
.L_9:
        /*000c*/ 	.word	0x00000000
        /*0010*/ 	.short	0x0001
        /*0012*/ 	.short	0x0008
        /*0014*/ 	.byte	0x00, 0xf5, 0x21, 0x00


	//----- nvinfo : EIATTR_KPARAM_INFO
	.align		4
.L_10:
        /*0018*/ 	.byte	0x04, 0x17
        /*001a*/ 	.short	(.L_12 - .L_11)
.L_11:
        /*001c*/ 	.word	0x00000000
        /*0020*/ 	.short	0x0000
        /*0022*/ 	.short	0x0000
        /*0024*/ 	.byte	0x00, 0xf5, 0x21, 0x00


	//----- nvinfo : EIATTR_SPARSE_MMA_MASK
	.align		4
.L_12:
        /*0028*/ 	.byte	0x03, 0x50
        /*002a*/ 	.short	0x0000


	//----- nvinfo : EIATTR_MAXREG_COUNT
	.align		4
        /*002c*/ 	.byte	0x03, 0x1b
        /*002e*/ 	.short	0x00ff


	//----- nvinfo : EIATTR_MERCURY_ISA_VERSION
	.align		4
        /*0030*/ 	.byte	0x03, 0x5f
        /*0032*/ 	.short	0x0101


	//----- nvinfo : EIATTR_VRC_CTA_INIT_COUNT
	.align		4
        /*0034*/ 	.byte	0x02, 0x4a
	.zero		1
	.zero		1


	//----- nvinfo : EIATTR_EXIT_INSTR_OFFSETS
	.align		4
        /*0038*/ 	.byte	0x04, 0x1c
        /*003a*/ 	.short	(.L_14 - .L_13)


	//   ....[0]....
.L_13:
        /*003c*/ 	.word	0x00000060


	//   ....[1]....
        /*0040*/ 	.word	0x00000890


	//----- nvinfo : EIATTR_MAX_THREADS
	.align		4
.L_14:
        /*0044*/ 	.byte	0x04, 0x05
        /*0046*/ 	.short	(.L_16 - .L_15)
.L_15:
        /*0048*/ 	.word	0x00000100
        /*004c*/ 	.word	0x00000001
        /*0050*/ 	.word	0x00000001


	//----- nvinfo : EIATTR_CRS_STACK_SIZE
	.align		4
.L_16:
        /*0054*/ 	.byte	0x04, 0x1e
        /*0056*/ 	.short	(.L_18 - .L_17)
.L_17:
        /*0058*/ 	.word	0x00000000


	//----- nvinfo : EIATTR_CBANK_PARAM_SIZE
	.align		4
.L_18:
        /*005c*/ 	.byte	0x03, 0x19
        /*005e*/ 	.short	0x0010


	//----- nvinfo : EIATTR_PARAM_CBANK
	.align		4
        /*0060*/ 	.byte	0x04, 0x0a
        /*0062*/ 	.short	(.L_20 - .L_19)
	.align		4
.L_19:
        /*0064*/ 	.word	index@(.nv.constant0._Z3sinPKfPf)
        /*0068*/ 	.short	0x0380
        /*006a*/ 	.short	0x0010


	//----- nvinfo : EIATTR_SW_WAR
	.align		4
.L_20:
        /*006c*/ 	.byte	0x04, 0x36
        /*006e*/ 	.short	(.L_22 - .L_21)
.L_21:
        /*0070*/ 	.word	0x00000008
.L_22:


//--------------------- .nv.callgraph             --------------------------
	.section	.nv.callgraph,"",@"SHT_CUDA_CALLGRAPH"
	.align	4
	.sectionentsize	8
	.align		4
        /*0000*/ 	.word	0x00000000
	.align		4
        /*0004*/ 	.word	0xffffffff
	.align		4
        /*0008*/ 	.word	0x00000000
	.align		4
        /*000c*/ 	.word	0xfffffffe
	.align		4
        /*0010*/ 	.word	0x00000000
	.align		4
        /*0014*/ 	.word	0xfffffffd
	.align		4
        /*0018*/ 	.word	0x00000000
	.align		4
        /*001c*/ 	.word	0xfffffffc


//--------------------- .nv.constant4             --------------------------
	.section	.nv.constant4,"a",@progbits
	.align	8
	.align		8
.nv.constant4:
        /*0000*/ 	.dword	__cudart_i2opi_f


//--------------------- .text._Z3sinPKfPf         --------------------------
	.section	.text._Z3sinPKfPf,"ax",@progbits
	.align	128
        .global         _Z3sinPKfPf
        .type           _Z3sinPKfPf,@function
        .size           _Z3sinPKfPf,(.L_x_6 - _Z3sinPKfPf)
        .other          _Z3sinPKfPf,@"STO_CUDA_ENTRY STV_DEFAULT"
_Z3sinPKfPf:
.text._Z3sinPKfPf:
[----:B------:R-:W-:Y:S01]  /*0000*/  LDC R1, c[0x0][0x37c] ;  /* 0x0000df00ff017b82 */ /* 0x000fe20000000800 */
[----:B------:R-:W0:Y:S07]  /*0010*/  S2R R3, SR_TID.X ;  /* 0x0000000000037919 */ /* 0x000e2e0000002100 */
[----:B------:R-:W0:Y:S08]  /*0020*/  S2UR UR4, SR_CTAID.X ;  /* 0x00000000000479c3 */ /* 0x000e300000002500 */
[----:B------:R-:W0:Y:S02]  /*0030*/  LDC R2, c[0x0][0x360] ;  /* 0x0000d800ff027b82 */ /* 0x000e240000000800 */
[----:B0-----:R-:W-:-:S05]  /*0040*/  IMAD R2, R2, UR4, R3 ;  /* 0x0000000402027c24 */ /* 0x001fca000f8e0203 */
[----:B------:R-:W-:-:S13]  /*0050*/  ISETP.GT.AND P0, PT, R2, 0x33f, PT ;  /* 0x0000033f0200780c */ /* 0x000fda0003f04270 */
[----:B------:R-:W-:Y:S05]  /*0060*/  @P0 EXIT ;  /* 0x000000000000094d */ /* 0x000fea0003800000 */
[----:B------:R-:W0:Y:S01]  /*0070*/  LDC.64 R4, c[0x0][0x380] ;  /* 0x0000e000ff047b82 */ /* 0x000e220000000a00 */
[----:B------:R-:W1:Y:S01]  /*0080*/  LDCU.64 UR6, c[0x0][0x358] ;  /* 0x00006b00ff0677ac */ /* 0x000e620008000a00 */
[----:B0-----:R-:W-:-:S05]  /*0090*/  IMAD.WIDE R4, R2, 0x4, R4 ;  /* 0x0000000402047825 */ /* 0x001fca00078e0204 */
[----:B-1----:R-:W2:Y:S01]  /*00a0*/  LDG.E.CONSTANT R0, desc[UR6][R4.64] ;  /* 0x0000000604007981 */ /* 0x002ea2000c1e9900 */
[----:B------:R-:W-:Y:S01]  /*00b0*/  BSSY.RECONVERGENT B0, `(.L_x_0) ;  /* 0x0000069000007945 */ /* 0x000fe20003800200 */
[C---:B--2---:R-:W-:Y:S01]  /*00c0*/  FMUL R3, R0.reuse, 0.63661974668502807617 ;  /* 0x3f22f98300037820 */ /* 0x044fe20000400000 */
[----:B------:R-:W-:-:S05]  /*00d0*/  FSETP.GE.AND P0, PT, |R0|, 105615, PT ;  /* 0x47ce47800000780b */ /* 0x000fca0003f06200 */
[----:B------:R-:W0:Y:S02]  /*00e0*/  F2I.NTZ R3, R3 ;  /* 0x0000000300037305 */ /* 0x000e240000203100 */
[----:B0-----:R-:W-:-:S05]  /*00f0*/  I2FP.F32.S32 R7, R3 ;  /* 0x0000000300077245 */ /* 0x001fca0000201400 */
[----:B------:R-:W-:-:S04]  /*0100*/  FFMA R6, R7, -1.5707962512969970703, R0 ;  /* 0xbfc90fda07067823 */ /* 0x000fc80000000000 */
[----:B------:R-:W-:-:S04]  /*0110*/  FFMA R6, R7, -7.5497894158615963534e-08, R6 ;  /* 0xb3a2216807067823 */ /* 0x000fc80000000006 */
[----:B------:R-:W-:Y:S01]  /*0120*/  FFMA R6, R7, -5.3903029534742383927e-15, R6 ;  /* 0xa7c234c507067823 */ /* 0x000fe20000000006 */
[----:B------:R-:W-:Y:S06]  /*0130*/  @!P0 BRA `(.L_x_1) ;  /* 0x0000000400808947 */ /* 0x000fec0003800000 */
[----:B------:R-:W-:-:S13]  /*0140*/  FSETP.NEU.AND P0, PT, |R0|, +INF , PT ;  /* 0x7f8000000000780b */ /* 0x000fda0003f0d200 */
[----:B------:R-:W-:Y:S01]  /*0150*/  @!P0 FMUL R6, RZ, R0 ;  /* 0x00000000ff068220 */ /* 0x000fe20000400000 */
[----:B------:R-:W-:Y:S01]  /*0160*/  @!P0 IMAD.MOV.U32 R3, RZ, RZ, RZ ;  /* 0x000000ffff038224 */ /* 0x000fe200078e00ff */
[----:B------:R-:W-:Y:S06]  /*0170*/  @!P0 BRA `(.L_x_1) ;  /* 0x0000000400708947 */ /* 0x000fec0003800000 */
[----:B------:R-:W-:Y:S01]  /*0180*/  IMAD.SHL.U32 R3, R0, 0x100, RZ ;  /* 0x0000010000037824 */ /* 0x000fe200078e00ff */
[----:B------:R-:W0:Y:S01]  /*0190*/  LDCU.64 UR8, c[0x4][URZ] ;  /* 0x01000000ff0877ac */ /* 0x000e220008000a00 */
[----:B------:R-:W-:Y:S02]  /*01a0*/  IMAD.MOV.U32 R11, RZ, RZ, RZ ;  /* 0x000000ffff0b7224 */ /* 0x000fe400078e00ff */
[----:B------:R-:W-:Y:S01]  /*01b0*/  IMAD.MOV.U32 R8, RZ, RZ, RZ ;  /* 0x000000ffff087224 */ /* 0x000fe200078e00ff */
[----:B------:R-:W-:Y:S01]  /*01c0*/  LOP3.LUT R3, R3, 0x80000000, RZ, 0xfc, !PT ;  /* 0x8000000003037812 */ /* 0x000fe200078efcff */
[----:B------:R-:W-:Y:S01]  /*01d0*/  UMOV UR5, URZ ;  /* 0x000000ff00057c82 */ /* 0x000fe20008000000 */
[----:B------:R-:W-:-:S05]  /*01e0*/  UMOV UR4, URZ ;  /* 0x000000ff00047c82 */ /* 0x000fca0008000000 */
.L_x_2:
[----:B0-----:R-:W-:Y:S01]  /*01f0*/  IMAD.U32 R6, RZ, RZ, UR8 ;  /* 0x00000008ff067e24 */ /* 0x001fe2000f8e00ff */
[----:B------:R-:W-:-:S05]  /*0200*/  MOV R7, UR9 ;  /* 0x0000000900077c02 */ /* 0x000fca0008000f00 */
[----:B------:R-:W2:Y:S01]  /*0210*/  LDG.E.CONSTANT R4, desc[UR6][R6.64] ;  /* 0x0000000606047981 */ /* 0x000ea2000c1e9900 */
[----:B------:R-:W-:Y:S01]  /*0220*/  UIADD3 UR4, UPT, UPT, UR4, 0x1, URZ ;  /* 0x0000000104047890 */ /* 0x000fe2000fffe0ff */
[C---:B------:R-:W-:Y:S01]  /*0230*/  ISETP.EQ.AND P0, PT, R8.reuse, RZ, PT ;  /* 0x000000ff0800720c */ /* 0x040fe20003f02270 */
[----:B------:R-:W-:Y:S01]  /*0240*/  UIADD3 UR8, UP1, UPT, UR8, 0x4, URZ ;  /* 0x0000000408087890 */ /* 0x000fe2000ff3e0ff */
[C---:B------:R-:W-:Y:S01]  /*0250*/  ISETP.EQ.AND P1, PT, R8.reuse, 0x4, PT ;  /* 0x000000040800780c */ /* 0x040fe20003f22270 */
[----:B------:R-:W-:Y:S01]  /*0260*/  UISETP.NE.AND UP0, UPT, UR4, 0x6, UPT ;  /* 0x000000060400788c */ /* 0x000fe2000bf05270 */
[C---:B------:R-:W-:Y:S01]  /*0270*/  ISETP.EQ.AND P2, PT, R8.reuse, 0x8, PT ;  /* 0x000000080800780c */ /* 0x040fe20003f42270 */
[----:B------:R-:W-:Y:S01]  /*0280*/  UIADD3.X UR9, UPT, UPT, URZ, UR9, URZ, UP1, !UPT ;  /* 0x00000009ff097290 */ /* 0x000fe20008ffe4ff */
[C---:B------:R-:W-:Y:S02]  /*0290*/  ISETP.EQ.AND P3, PT, R8.reuse, 0xc, PT ;  /* 0x0000000c0800780c */ /* 0x040fe40003f62270 */
[----:B------:R-:W-:-:S02]  /*02a0*/  ISETP.EQ.AND P4, PT, R8, 0x10, PT ;  /* 0x000000100800780c */ /* 0x000fc40003f82270 */
[C---:B------:R-:W-:Y:S01]  /*02b0*/  ISETP.EQ.AND P5, PT, R8.reuse, 0x14, PT ;  /* 0x000000140800780c */ /* 0x040fe20003fa2270 */
[----:B------:R-:W-:Y:S02]  /*02c0*/  VIADD R8, R8, 0x4 ;  /* 0x0000000408087836 */ /* 0x000fe40000000000 */
[----:B--2---:R-:W-:-:S03]  /*02d0*/  IMAD.WIDE.U32 R4, R4, R3, RZ ;  /* 0x0000000304047225 */ /* 0x004fc600078e00ff */
[----:B------:R-:W-:-:S04]  /*02e0*/  IADD3 R4, P6, PT, R4, R11, RZ ;  /* 0x0000000b04047210 */ /* 0x000fc80007fde0ff */
[----:B------:R-:W-:Y:S01]  /*02f0*/  IADD3.X R11, PT, PT, R5, UR5, RZ, P6, !PT ;  /* 0x00000005050b7c10 */ /* 0x000fe2000b7fe4ff */
[--C-:B------:R-:W-:Y:S01]  /*0300*/  @P0 IMAD.MOV.U32 R9, RZ, RZ, R4.reuse ;  /* 0x000000ffff090224 */ /* 0x100fe200078e0004 */
[----:B------:R-:W-:Y:S01]  /*0310*/  @P4 MOV R14, R4 ;  /* 0x00000004000e4202 */ /* 0x000fe20000000f00 */
[--C-:B------:R-:W-:Y:S02]  /*0320*/  @P1 IMAD.MOV.U32 R10, RZ, RZ, R4.reuse ;  /* 0x000000ffff0a1224 */ /* 0x100fe400078e0004 */
[--C-:B------:R-:W-:Y:S02]  /*0330*/  @P2 IMAD.MOV.U32 R12, RZ, RZ, R4.reuse ;  /* 0x000000ffff0c2224 */ /* 0x100fe400078e0004 */
[--C-:B------:R-:W-:Y:S02]  /*0340*/  @P3 IMAD.MOV.U32 R13, RZ, RZ, R4.reuse ;  /* 0x000000ffff0d3224 */ /* 0x100fe400078e0004 */
[----:B------:R-:W-:Y:S01]  /*0350*/  @P5 IMAD.MOV.U32 R15, RZ, RZ, R4 ;  /* 0x000000ffff0f5224 */ /* 0x000fe200078e0004 */
[----:B------:R-:W-:Y:S06]  /*0360*/  BRA.U UP0, `(.L_x_2) ;  /* 0xfffffffd00a07547 */ /* 0x000fec000b83ffff */
[----:B------:R-:W-:Y:S01]  /*0370*/  SHF.R.U32.HI R3, RZ, 0x17, R0 ;  /* 0x00000017ff037819 */ /* 0x000fe20000011600 */
[----:B------:R-:W-:Y:S03]  /*0380*/  BSSY.RECONVERGENT B1, `(.L_x_3) ;  /* 0x0000029000017945 */ /* 0x000fe60003800200 */
[C---:B------:R-:W-:Y:S02]  /*0390*/  LOP3.LUT R4, R3.reuse, 0xe0, RZ, 0xc0, !PT ;  /* 0x000000e003047812 */ /* 0x040fe400078ec0ff */
[----:B------:R-:W-:-:S03]  /*03a0*/  LOP3.LUT P6, RZ, R3, 0x1f, RZ, 0xc0, !PT ;  /* 0x0000001f03ff7812 */ /* 0x000fc600078cc0ff */
[----:B------:R-:W-:-:S05]  /*03b0*/  VIADD R4, R4, 0xffffff80 ;  /* 0xffffff8004047836 */ /* 0x000fca0000000000 */
[----:B------:R-:W-:-:S05]  /*03c0*/  SHF.R.U32.HI R4, RZ, 0x5, R4 ;  /* 0x00000005ff047819 */ /* 0x000fca0000011604 */
[----:B------:R-:W-:-:S05]  /*03d0*/  IMAD.U32 R6, R4, -0x4, RZ ;  /* 0xfffffffc04067824 */ /* 0x000fca00078e00ff */
[C---:B------:R-:W-:Y:S02]  /*03e0*/  ISETP.EQ.AND P3, PT, R6.reuse, -0x18, PT ;  /* 0xffffffe80600780c */ /* 0x040fe40003f62270 */
[C---:B------:R-:W-:Y:S02]  /*03f0*/  ISETP.EQ.AND P4, PT, R6.reuse, -0x14, PT ;  /* 0xffffffec0600780c */ /* 0x040fe40003f82270 */
[C---:B------:R-:W-:Y:S02]  /*0400*/  ISETP.EQ.AND P2, PT, R6.reuse, -0x10, PT ;  /* 0xfffffff00600780c */ /* 0x040fe40003f42270 */
[C---:B------:R-:W-:Y:S02]  /*0410*/  ISETP.EQ.AND P1, PT, R6.reuse, -0xc, PT ;  /* 0xfffffff40600780c */ /* 0x040fe40003f22270 */
[C---:B------:R-:W-:Y:S02]  /*0420*/  ISETP.EQ.AND P0, PT, R6.reuse, -0x8, PT ;  /* 0xfffffff80600780c */ /* 0x040fe40003f02270 */
[----:B------:R-:W-:-:S03]  /*0430*/  ISETP.EQ.AND P5, PT, R6, RZ, PT ;  /* 0x000000ff0600720c */ /* 0x000fc60003fa2270 */
[----:B------:R-:W-:Y:S02]  /*0440*/  @P3 MOV R4, R9 ;  /* 0x0000000900043202 */ /* 0x000fe40000000f00 */
[C---:B------:R-:W-:Y:S01]  /*0450*/  ISETP.EQ.AND P3, PT, R6.reuse, -0x4, PT ;  /* 0xfffffffc0600780c */ /* 0x040fe20003f62270 */
[----:B------:R-:W-:Y:S02]  /*0460*/  @P4 IMAD.MOV.U32 R5, RZ, RZ, R9 ;  /* 0x000000ffff054224 */ /* 0x000fe400078e0009 */
[----:B------:R-:W-:Y:S01]  /*0470*/  @P4 IMAD.MOV.U32 R4, RZ, RZ, R10 ;  /* 0x000000ffff044224 */ /* 0x000fe200078e000a */
[----:B------:R-:W-:Y:S01]  /*0480*/  ISETP.EQ.AND P4, PT, R6, 0x4, PT ;  /* 0x000000040600780c */ /* 0x000fe20003f82270 */
[----:B------:R-:W-:Y:S02]  /*0490*/  @P2 IMAD.MOV.U32 R4, RZ, RZ, R12 ;  /* 0x000000ffff042224 */ /* 0x000fe400078e000c */
[----:B------:R-:W-:Y:S02]  /*04a0*/  @P1 IMAD.MOV.U32 R4, RZ, RZ, R13 ;  /* 0x000000ffff041224 */ /* 0x000fe400078e000d */
[----:B------:R-:W-:-:S02]  /*04b0*/  @P0 IMAD.MOV.U32 R4, RZ, RZ, R14 ;  /* 0x000000ffff040224 */ /* 0x000fc400078e000e */
[----:B------:R-:W-:Y:S01]  /*04c0*/  @P2 IMAD.MOV.U32 R5, RZ, RZ, R10 ;  /* 0x000000ffff052224 */ /* 0x000fe200078e000a */
[----:B------:R-:W-:Y:S01]  /*04d0*/  @P1 MOV R5, R12 ;  /* 0x0000000c00051202 */ /* 0x000fe20000000f00 */
[----:B------:R-:W-:Y:S01]  /*04e0*/  @P0 IMAD.MOV.U32 R5, RZ, RZ, R13 ;  /* 0x000000ffff050224 */ /* 0x000fe200078e000d */
[----:B------:R-:W-:Y:S01]  /*04f0*/  @P3 MOV R4, R15 ;  /* 0x0000000f00043202 */ /* 0x000fe20000000f00 */
[----:B------:R-:W-:Y:S02]  /*0500*/  @P5 IMAD.MOV.U32 R4, RZ, RZ, R11 ;  /* 0x000000ffff045224 */ /* 0x000fe400078e000b */
[----:B------:R-:W-:Y:S02]  /*0510*/  @P3 IMAD.MOV.U32 R5, RZ, RZ, R14 ;  /* 0x000000ffff053224 */ /* 0x000fe400078e000e */
[----:B------:R-:W-:Y:S02]  /*0520*/  @P5 IMAD.MOV.U32 R5, RZ, RZ, R15 ;  /* 0x000000ffff055224 */ /* 0x000fe400078e000f */
[----:B------:R-:W-:-:S02]  /*0530*/  @P4 IMAD.MOV.U32 R5, RZ, RZ, R11 ;  /* 0x000000ffff054224 */ /* 0x000fc400078e000b */
[----:B------:R-:W-:Y:S01]  /*0540*/  IMAD.MOV.U32 R8, RZ, RZ, R4 ;  /* 0x000000ffff087224 */ /* 0x000fe200078e0004 */
[----:B------:R-:W-:Y:S06]  /*0550*/  @!P6 BRA `(.L_x_4) ;  /* 0x00000000002ce947 */ /* 0x000fec0003800000 */
[----:B------:R-:W-:Y:S01]  /*0560*/  @P2 MOV R4, R9 ;  /* 0x0000000900042202 */ /* 0x000fe20000000f00 */
[----:B------:R-:W-:Y:S01]  /*0570*/  @P1 IMAD.MOV.U32 R4, RZ, RZ, R10 ;  /* 0x000000ffff041224 */ /* 0x000fe200078e000a */
[----:B------:R-:W-:Y:S01]  /*0580*/  LOP3.LUT R3, R3, 0x1f, RZ, 0xc0, !PT ;  /* 0x0000001f03037812 */ /* 0x000fe200078ec0ff */
[----:B------:R-:W-:Y:S01]  /*0590*/  @P0 IMAD.MOV.U32 R4, RZ, RZ, R12 ;  /* 0x000000ffff040224 */ /* 0x000fe200078e000c */
[----:B------:R-:W-:Y:S01]  /*05a0*/  ISETP.EQ.AND P0, PT, R6, 0x8, PT ;  /* 0x000000080600780c */ /* 0x000fe20003f02270 */
[----:B------:R-:W-:Y:S01]  /*05b0*/  @P3 IMAD.MOV.U32 R4, RZ, RZ, R13 ;  /* 0x000000ffff043224 */ /* 0x000fe200078e000d */
[----:B------:R-:W-:Y:S01]  /*05c0*/  SHF.L.W.U32.HI R8, R5, R3, R8 ;  /* 0x0000000305087219 */ /* 0x000fe20000010e08 */
[----:B------:R-:W-:Y:S01]  /*05d0*/  @P5 IMAD.MOV.U32 R4, RZ, RZ, R14 ;  /* 0x000000ffff045224 */ /* 0x000fe200078e000e */
[----:B------:R-:W-:-:S09]  /*05e0*/  @P4 MOV R4, R15 ;  /* 0x0000000f00044202 */ /* 0x000fd20000000f00 */
[----:B------:R-:W-:-:S05]  /*05f0*/  @P0 IMAD.MOV.U32 R4, RZ, RZ, R11 ;  /* 0x000000ffff040224 */ /* 0x000fca00078e000b */
[----:B------:R-:W-:-:S07]  /*0600*/  SHF.L.W.U32.HI R5, R4, R3, R5 ;  /* 0x0000000304057219 */ /* 0x000fce0000010e05 */
.L_x_4:
[----:B------:R-:W-:Y:S05]  /*0610*/  BSYNC.RECONVERGENT B1 ;  /* 0x0000000000017941 */ /* 0x000fea0003800200 */
.L_x_3:
[C---:B------:R-:W-:Y:S01]  /*0620*/  SHF.L.W.U32.HI R9, R5.reuse, 0x2, R8 ;  /* 0x0000000205097819 */ /* 0x040fe20000010e08 */
[----:B------:R-:W-:Y:S01]  /*0630*/  IMAD.SHL.U32 R5, R5, 0x4, RZ ;  /* 0x0000000405057824 */ /* 0x000fe200078e00ff */
[----:B------:R-:W-:Y:S01]  /*0640*/  UMOV UR4, 0x54442d19 ;  /* 0x54442d1900047882 */ /* 0x000fe20000000000 */
[----:B------:R-:W-:Y:S01]  /*0650*/  UMOV UR5, 0x3bf921fb ;  /* 0x3bf921fb00057882 */ /* 0x000fe20000000000 */
[----:B------:R-:W-:Y:S02]  /*0660*/  SHF.R.S32.HI R4, RZ, 0x1f, R9 ;  /* 0x0000001fff047819 */ /* 0x000fe40000011409 */
[----:B------:R-:W-:Y:S02]  /*0670*/  ISETP.GE.AND P0, PT, R0, RZ, PT ;  /* 0x000000ff0000720c */ /* 0x000fe40003f06270 */
[C---:B------:R-:W-:Y:S02]  /*0680*/  LOP3.LUT R6, R4.reuse, R5, RZ, 0x3c, !PT ;  /* 0x0000000504067212 */ /* 0x040fe400078e3cff */
[----:B------:R-:W-:-:S02]  /*0690*/  LOP3.LUT R7, R4, R9, RZ, 0x3c, !PT ;  /* 0x0000000904077212 */ /* 0x000fc400078e3cff */
[----:B------:R-:W-:Y:S02]  /*06a0*/  SHF.R.U32.HI R3, RZ, 0x1e, R8 ;  /* 0x0000001eff037819 */ /* 0x000fe40000011608 */
[----:B------:R-:W0:Y:S01]  /*06b0*/  I2F.F64.S64 R4, R6 ;  /* 0x0000000600047312 */ /* 0x000e220000301c00 */
[C---:B------:R-:W-:Y:S02]  /*06c0*/  LOP3.LUT R0, R9.reuse, R0, RZ, 0x3c, !PT ;  /* 0x0000000009007212 */ /* 0x040fe400078e3cff */
[----:B------:R-:W-:Y:S02]  /*06d0*/  LEA.HI R3, R9, R3, RZ, 0x1 ;  /* 0x0000000309037211 */ /* 0x000fe400078f08ff */
[----:B------:R-:W-:-:S03]  /*06e0*/  ISETP.GE.AND P1, PT, R0, RZ, PT ;  /* 0x000000ff0000720c */ /* 0x000fc60003f26270 */
[----:B------:R-:W-:-:S04]  /*06f0*/  IMAD.MOV R0, RZ, RZ, -R3 ;  /* 0x000000ffff007224 */ /* 0x000fc800078e0a03 */
[----:B------:R-:W-:Y:S01]  /*0700*/  @!P0 IMAD.MOV.U32 R3, RZ, RZ, R0 ;  /* 0x000000ffff038224 */ /* 0x000fe200078e0000 */
[----:B0-----:R-:W-:-:S10]  /*0710*/  DMUL R4, R4, UR4 ;  /* 0x0000000404047c28 */ /* 0x001fd40008000000 */
[----:B------:R-:W0:Y:S02]  /*0720*/  F2F.F32.F64 R4, R4 ;  /* 0x0000000400047310 */ /* 0x000e240000301000 */
[----:B0-----:R-:W-:-:S07]  /*0730*/  FSEL R6, -R4, R4, !P1 ;  /* 0x0000000404067208 */ /* 0x001fce0004800100 */
.L_x_1:
[----:B------:R-:W-:Y:S05]  /*0740*/  BSYNC.RECONVERGENT B0 ;  /* 0x0000000000007941 */ /* 0x000fea0003800200 */
.L_x_0:
[----:B------:R-:W-:Y:S01]  /*0750*/  MOV R0, 0x37cbac00 ;  /* 0x37cbac0000007802 */ /* 0x000fe20000000f00 */
[----:B------:R-:W-:Y:S01]  /*0760*/  FMUL R7, R6, R6 ;  /* 0x0000000606077220 */ /* 0x000fe20000400000 */
[----:B------:R-:W-:Y:S01]  /*0770*/  LOP3.LUT R8, R3, 0x1, RZ, 0xc0, !PT ;  /* 0x0000000103087812 */ /* 0x000fe200078ec0ff */
[----:B------:R-:W0:Y:S01]  /*0780*/  LDC.64 R4, c[0x0][0x388] ;  /* 0x0000e200ff047b82 */ /* 0x000e220000000a00 */
[----:B------:R-:W-:Y:S02]  /*0790*/  IMAD.MOV.U32 R9, RZ, RZ, 0x3effffff ;  /* 0x3effffffff097424 */ /* 0x000fe400078e00ff */
[----:B------:R-:W-:Y:S01]  /*07a0*/  FFMA R0, R7, R0, -0.0013887860113754868507 ;  /* 0xbab607ed07007423 */ /* 0x000fe20000000000 */
[----:B------:R-:W-:Y:S01]  /*07b0*/  ISETP.NE.U32.AND P0, PT, R8, 0x1, PT ;  /* 0x000000010800780c */ /* 0x000fe20003f05070 */
[----:B------:R-:W-:Y:S01]  /*07c0*/  IMAD.MOV.U32 R8, RZ, RZ, 0x3d2aaabb ;  /* 0x3d2aaabbff087424 */ /* 0x000fe200078e00ff */
[----:B------:R-:W-:Y:S02]  /*07d0*/  LOP3.LUT P1, RZ, R3, 0x2, RZ, 0xc0, !PT ;  /* 0x0000000203ff7812 */ /* 0x000fe4000782c0ff */
[----:B------:R-:W-:-:S02]  /*07e0*/  FSEL R0, R0, -0.00019574658654164522886, !P0 ;  /* 0xb94d415300007808 */ /* 0x000fc40004000000 */
[----:B------:R-:W-:Y:S02]  /*07f0*/  FSEL R8, R8, 0.0083327032625675201416, !P0 ;  /* 0x3c0885e408087808 */ /* 0x000fe40004000000 */
[----:B------:R-:W-:-:S03]  /*0800*/  FSEL R3, -R9, -0.16666662693023681641, !P0 ;  /* 0xbe2aaaa809037808 */ /* 0x000fc60004000100 */
[----:B------:R-:W-:Y:S01]  /*0810*/  FFMA R8, R7, R0, R8 ;  /* 0x0000000007087223 */ /* 0x000fe20000000008 */
[----:B------:R-:W-:-:S03]  /*0820*/  FSEL R0, R6, 1, P0 ;  /* 0x3f80000006007808 */ /* 0x000fc60000000000 */
[C---:B------:R-:W-:Y:S02]  /*0830*/  FFMA R3, R7.reuse, R8, R3 ;  /* 0x0000000807037223 */ /* 0x040fe40000000003 */
[----:B------:R-:W-:-:S04]  /*0840*/  FFMA R7, R7, R0, RZ ;  /* 0x0000000007077223 */ /* 0x000fc800000000ff */
[----:B------:R-:W-:Y:S01]  /*0850*/  FFMA R3, R7, R3, R0 ;  /* 0x0000000307037223 */ /* 0x000fe20000000000 */
[----:B0-----:R-:W-:-:S04]  /*0860*/  IMAD.WIDE R4, R2, 0x4, R4 ;  /* 0x0000000402047825 */ /* 0x001fc800078e0204 */
[----:B------:R-:W-:-:S05]  /*0870*/  @P1 FADD R3, RZ, -R3 ;  /* 0x80000003ff031221 */ /* 0x000fca0000000000 */
[----:B------:R-:W-:Y:S01]  /*0880*/  STG.E desc[UR6][R4.64], R3 ;  /* 0x0000000304007986 */ /* 0x000fe2000c101906 */
[----:B------:R-:W-:Y:S05]  /*0890*/  EXIT ;  /* 0x000000000000794d */ /* 0x000fea0003800000 */
.L_x_5:
[----:B------:R-:W-:-:S00]  /*08a0*/  BRA `(.L_x_5) ;  /* 0xfffffffc00fc7947 */ /* 0x000fc0000383ffff */
[----:B------:R-:W-:-:S00]  /*08b0*/  NOP ;  /* 0x0000000000007918 */ /* 0x000fc00000000000 */
        /* <DEDUP_REMOVED lines=12> */
.L_x_6:


//--------------------- .nv.global.init           --------------------------
	.section	.nv.global.init,"aw",@progbits
	.align	4
.nv.global.init:
	.type		__cudart_i2opi_f,@object
	.size		__cudart_i2opi_f,(.L_0 - __cudart_i2opi_f)
__cudart_i2opi_f:
        /*0000*/ 	.byte	0x41, 0x90, 0x43, 0x3c, 0x99, 0x95, 0x62, 0xdb, 0xc0, 0xdd, 0x34, 0xf5, 0xd1, 0x57, 0x27, 0xfc
        /*0010*/ 	.byte	0x29, 0x15, 0x44, 0x4e, 0x6e, 0x83, 0xf9, 0xa2
.L_0:


//--------------------- .nv.shared.reserved.0     --------------------------
	.section	.nv.shared.reserved.0,"aw",@nobits
	.weak		__nv_reservedSMEM_offset_0_alias
	.size		__nv_reservedSMEM_offset_0_alias, 0, 64
	.other		__nv_reservedSMEM_offset_0_alias,@"STO_CUDA_RESERVED_SHARED STV_DEFAULT"
__nv_reservedSMEM_offset_0_alias:
	.zero		0
	.zero		64


//--------------------- .nv.constant0._Z3sinPKfPf --------------------------
	.section	.nv.constant0._Z3sinPKfPf,"a",@progbits
	.sectionflags	@""
	.align	4
.nv.constant0._Z3sinPKfPf:
	.zero		912


//--------------------- SYMBOLS --------------------------

	.type		.nv.reservedSmem.offset0,@object
	.size		.nv.reservedSmem.offset0,0x4
